//
// Generated by NVIDIA NVVM Compiler
//
// Compiler Build ID: CL-36424714
// Cuda compilation tools, release 13.0, V13.0.88
// Based on NVVM 20.0.0
//

.version 9.0
.target sm_100
.address_size 64

	// .globl	_Z10readoffsetPfS_S_ii

.visible .entry _Z10readoffsetPfS_S_ii(
	.param .u64 .ptr .align 1 _Z10readoffsetPfS_S_ii_param_0,
	.param .u64 .ptr .align 1 _Z10readoffsetPfS_S_ii_param_1,
	.param .u64 .ptr .align 1 _Z10readoffsetPfS_S_ii_param_2,
	.param .u32 _Z10readoffsetPfS_S_ii_param_3,
	.param .u32 _Z10readoffsetPfS_S_ii_param_4
)
{
	.reg .pred 	%p<2>;
	.reg .b32 	%r<8>;
	.reg .b32 	%f<4>;
	.reg .b64 	%rd<12>;

	ld.param.u64 	%rd1, [_Z10readoffsetPfS_S_ii_param_0];
	ld.param.u64 	%rd2, [_Z10readoffsetPfS_S_ii_param_1];
	ld.param.u64 	%rd3, [_Z10readoffsetPfS_S_ii_param_2];
	ld.param.u32 	%r3, [_Z10readoffsetPfS_S_ii_param_3];
	ld.param.u32 	%r4, [_Z10readoffsetPfS_S_ii_param_4];
	mov.u32 	%r5, %ntid.x;
	mov.u32 	%r6, %ctaid.x;
	mov.u32 	%r7, %tid.x;
	mad.lo.s32 	%r1, %r5, %r6, %r7;
	add.s32 	%r2, %r4, %r1;
	setp.ge.s32 	%p1, %r2, %r3;
	@%p1 bra 	$L__BB0_2;
	cvta.to.global.u64 	%rd4, %rd1;
	cvta.to.global.u64 	%rd5, %rd2;
	cvta.to.global.u64 	%rd6, %rd3;
	mul.wide.s32 	%rd7, %r2, 4;
	add.s64 	%rd8, %rd4, %rd7;
	ld.global.f32 	%f1, [%rd8];
	add.s64 	%rd9, %rd5, %rd7;
	ld.global.f32 	%f2, [%rd9];
	add.f32 	%f3, %f1, %f2;
	mul.wide.s32 	%rd10, %r1, 4;
	add.s64 	%rd11, %rd6, %rd10;
	st.global.f32 	[%rd11], %f3;
$L__BB0_2:
	ret;

}


// ===== COMPILED SASS (sm_100) =====

	.target	sm_100

	.elftype	@"ET_EXEC"


//--------------------- .note.nv.tkinfo           --------------------------
	.section	.note.nv.tkinfo,"",@"SHT_NOTE"
	.sectionflags	@"SHF_NOTE_NV_TKINFO"
	.tkinfo
        /*0018*/ 	.word	0x00000002
        /*0030*/ 	.string	""
        /*0030*/ 	.string	"ptxas"
        /*0030*/ 	.string	"Cuda compilation tools, release 13.0, V13.0.88"
        /*0030*/ 	.string	"Build cuda_13.0.r13.0/compiler.36424714_0"
        /*0030*/ 	.string	"-arch sm_100 -m 64 "



//--------------------- .note.nv.cuinfo           --------------------------
	.section	.note.nv.cuinfo,"",@"SHT_NOTE"
	.sectionflags	@"SHF_NOTE_NV_CUINFO"
        /*0018*/ 	.short	0x0002
        /*001a*/ 	.short	0x0064
        /*001c*/ 	.short	0x0082
	.zero		2


//--------------------- .nv.info                  --------------------------
	.section	.nv.info,"",@"SHT_CUDA_INFO"
	.align	4


	//----- nvinfo : EIATTR_REGCOUNT
	.align		4
        /*0000*/ 	.byte	0x04, 0x2f
        /*0002*/ 	.short	(.L_1 - .L_0)
	.align		4
.L_0:
        /*0004*/ 	.word	index@(_Z10readoffsetPfS_S_ii)
        /*0008*/ 	.word	0x0000000c


	//----- nvinfo : EIATTR_FRAME_SIZE
	.align		4
.L_1:
        /*000c*/ 	.byte	0x04, 0x11
        /*000e*/ 	.short	(.L_3 - .L_2)
	.align		4
.L_2:
        /*0010*/ 	.word	index@(_Z10readoffsetPfS_S_ii)
        /*0014*/ 	.word	0x00000000


	//----- nvinfo : EIATTR_MIN_STACK_SIZE
	.align		4
.L_3:
        /*0018*/ 	.byte	0x04, 0x12
        /*001a*/ 	.short	(.L_5 - .L_4)
	.align		4
.L_4:
        /*001c*/ 	.word	index@(_Z10readoffsetPfS_S_ii)
        /*0020*/ 	.word	0x00000000
.L_5:


//--------------------- .nv.compat                --------------------------
	.section	.nv.compat,"",@"SHT_CUDA_COMPAT_INFO"
	.align	4
        /*0000*/ 	.byte	0x02, 0x09, 0x00, 0x00, 0x02, 0x02, 0x01, 0x00, 0x02, 0x05, 0x05, 0x00, 0x03, 0x07, 0x01, 0x01
        /*0010*/ 	.byte	0x02, 0x03, 0x00, 0x00, 0x02, 0x06, 0x01, 0x00, 0x04, 0x0b, 0x08, 0x00, 0x09, 0x00, 0x00, 0x00
        /*0020*/ 	.byte	0x00, 0x00, 0x00, 0x00


//--------------------- .nv.info._Z10readoffsetPfS_S_ii --------------------------
	.section	.nv.info._Z10readoffsetPfS_S_ii,"",@"SHT_CUDA_INFO"
	.sectionflags	@""
	.align	4


	//----- nvinfo : EIATTR_CUDA_API_VERSION
	.align		4
        /*0000*/ 	.byte	0x04, 0x37
        /*0002*/ 	.short	(.L_7 - .L_6)
.L_6:
        /*0004*/ 	.word	0x00000082


	//----- nvinfo : EIATTR_KPARAM_INFO
	.align		4
.L_7:
        /*0008*/ 	.byte	0x04, 0x17
        /*000a*/ 	.short	(.L_9 - .L_8)
.L_8:
        /*000c*/ 	.word	0x00000000
        /*0010*/ 	.short	0x0004
        /*0012*/ 	.short	0x001c
        /*0014*/ 	.byte	0x00, 0xf0, 0x11, 0x00


	//----- nvinfo : EIATTR_KPARAM_INFO
	.align		4
.L_9:
        /*0018*/ 	.byte	0x04, 0x17
        /*001a*/ 	.short	(.L_11 - .L_10)
.L_10:
        /*001c*/ 	.word	0x00000000
        /*0020*/ 	.short	0x0003
        /*0022*/ 	.short	0x0018
        /*0024*/ 	.byte	0x00, 0xf0, 0x11, 0x00


	//----- nvinfo : EIATTR_KPARAM_INFO
	.align		4
.L_11:
        /*0028*/ 	.byte	0x04, 0x17
        /*002a*/ 	.short	(.L_13 - .L_12)
.L_12:
        /*002c*/ 	.word	0x00000000
        /*0030*/ 	.short	0x0002
        /*0032*/ 	.short	0x0010
        /*0034*/ 	.byte	0x00, 0xf5, 0x21, 0x00


	//----- nvinfo : EIATTR_KPARAM_INFO
	.align		4
.L_13:
        /*0038*/ 	.byte	0x04, 0x17
        /*003a*/ 	.short	(.L_15 - .L_14)
.L_14:
        /*003c*/ 	.word	0x00000000
        /*0040*/ 	.short	0x0001
        /*0042*/ 	.short	0x0008
        /*0044*/ 	.byte	0x00, 0xf5, 0x21, 0x00


	//----- nvinfo : EIATTR_KPARAM_INFO
	.align		4
.L_15:
        /*0048*/ 	.byte	0x04, 0x17
        /*004a*/ 	.short	(.L_17 - .L_16)
.L_16:
        /*004c*/ 	.word	0x00000000
        /*0050*/ 	.short	0x0000
        /*0052*/ 	.short	0x0000
        /*0054*/ 	.byte	0x00, 0xf5, 0x21, 0x00


	//----- nvinfo : EIATTR_SPARSE_MMA_MASK
	.align		4
.L_17:
        /*0058*/ 	.byte	0x03, 0x50
        /*005a*/ 	.short	0x0000


	//----- nvinfo : EIATTR_MAXREG_COUNT
	.align		4
        /*005c*/ 	.byte	0x03, 0x1b
        /*005e*/ 	.short	0x00ff


	//----- nvinfo : EIATTR_MERCURY_ISA_VERSION
	.align		4
        /*0060*/ 	.byte	0x03, 0x5f
        /*0062*/ 	.short	0x0101


	//----- nvinfo : EIATTR_VRC_CTA_INIT_COUNT
	.align		4
        /*0064*/ 	.byte	0x02, 0x4a
	.zero		1
	.zero		1


	//----- nvinfo : EIATTR_EXIT_INSTR_OFFSETS
	.align		4
        /*0068*/ 	.byte	0x04, 0x1c
        /*006a*/ 	.short	(.L_19 - .L_18)


	//   ....[0]....
.L_18:
        /*006c*/ 	.word	0x00000080


	//   ....[1]....
        /*0070*/ 	.word	0x00000140


	//----- nvinfo : EIATTR_CBANK_PARAM_SIZE
	.align		4
.L_19:
        /*0074*/ 	.byte	0x03, 0x19
        /*0076*/ 	.short	0x0020


	//----- nvinfo : EIATTR_PARAM_CBANK
	.align		4
        /*0078*/ 	.byte	0x04, 0x0a
        /*007a*/ 	.short	(.L_21 - .L_20)
	.align		4
.L_20:
        /*007c*/ 	.word	index@(.nv.constant0._Z10readoffsetPfS_S_ii)
        /*0080*/ 	.short	0x0380
        /*0082*/ 	.short	0x0020


	//----- nvinfo : EIATTR_SW_WAR
	.align		4
.L_21:
        /*0084*/ 	.byte	0x04, 0x36
        /*0086*/ 	.short	(.L_23 - .L_22)
.L_22:
        /*0088*/ 	.word	0x00000008
.L_23:


//--------------------- .nv.callgraph             --------------------------
	.section	.nv.callgraph,"",@"SHT_CUDA_CALLGRAPH"
	.align	4
	.sectionentsize	8
	.align		4
        /*0000*/ 	.word	0x00000000
	.align		4
        /*0004*/ 	.word	0xffffffff
	.align		4
        /*0008*/ 	.word	0x00000000
	.align		4
        /*000c*/ 	.word	0xfffffffe
	.align		4
        /*0010*/ 	.word	0x00000000
	.align		4
        /*0014*/ 	.word	0xfffffffd
	.align		4
        /*0018*/ 	.word	0x00000000
	.align		4
        /*001c*/ 	.word	0xfffffffc


//--------------------- .text._Z10readoffsetPfS_S_ii --------------------------
	.section	.text._Z10readoffsetPfS_S_ii,"ax",@progbits
	.align	128
        .global         _Z10readoffsetPfS_S_ii
        .type           _Z10readoffsetPfS_S_ii,@function
        .size           _Z10readoffsetPfS_S_ii,(.L_x_1 - _Z10readoffsetPfS_S_ii)
        .other          _Z10readoffsetPfS_S_ii,@"STO_CUDA_ENTRY STV_DEFAULT"
_Z10readoffsetPfS_S_ii:
.text._Z10readoffsetPfS_S_ii:
[----:B------:R-:W-:Y:S01]  /*0000*/  LDC R1, c[0x0][0x37c] ;  /* 0x0000df00ff017b82 */ /* 0x000fe20000000800 */
[----:B------:R-:W0:Y:S01]  /*0010*/  S2R R9, SR_CTAID.X ;  /* 0x0000000000097919 */ /* 0x000e220000002500 */
[----:B------:R-:W0:Y:S01]  /*0020*/  LDCU UR4, c[0x0][0x360] ;  /* 0x00006c00ff0477ac */ /* 0x000e220008000800 */
[----:B------:R-:W0:Y:S01]  /*0030*/  S2R R0, SR_TID.X ;  /* 0x0000000000007919 */ /* 0x000e220000002100 */
[----:B------:R-:W1:Y:S01]  /*0040*/  LDCU.64 UR6, c[0x0][0x398] ;  /* 0x00007300ff0677ac */ /* 0x000e620008000a00 */
[----:B0-----:R-:W-:-:S05]  /*0050*/  IMAD R9, R9, UR4, R0 ;  /* 0x0000000409097c24 */ /* 0x001fca000f8e0200 */
[----:B-1----:R-:W-:-:S04]  /*0060*/  IADD3 R7, PT, PT, R9, UR7, RZ ;  /* 0x0000000709077c10 */ /* 0x002fc8000fffe0ff */
[----:B------:R-:W-:-:S13]  /*0070*/  ISETP.GE.AND P0, PT, R7, UR6, PT ;  /* 0x0000000607007c0c */ /* 0x000fda000bf06270 */
[----:B------:R-:W-:Y:S05]  /*0080*/  @P0 EXIT ;  /* 0x000000000000094d */ /* 0x000fea0003800000 */
[----:B------:R-:W0:Y:S01]  /*0090*/  LDC.64 R2, c[0x0][0x380] ;  /* 0x0000e000ff027b82 */ /* 0x000e220000000a00 */
[----:B------:R-:W1:Y:S07]  /*00a0*/  LDCU.64 UR4, c[0x0][0x358] ;  /* 0x00006b00ff0477ac */ /* 0x000e6e0008000a00 */
[----:B------:R-:W2:Y:S01]  /*00b0*/  LDC.64 R4, c[0x0][0x388] ;  /* 0x0000e200ff047b82 */ /* 0x000ea20000000a00 */
[----:B0-----:R-:W-:-:S06]  /*00c0*/  IMAD.WIDE R2, R7, 0x4, R2 ;  /* 0x0000000407027825 */ /* 0x001fcc00078e0202 */
[----:B-1----:R-:W3:Y:S01]  /*00d0*/  LDG.E R2, desc[UR4][R2.64] ;  /* 0x0000000402027981 */ /* 0x002ee2000c1e1900 */
[----:B--2---:R-:W-:Y:S02]  /*00e0*/  IMAD.WIDE R4, R7, 0x4, R4 ;  /* 0x0000000407047825 */ /* 0x004fe400078e0204 */
[----:B------:R-:W0:Y:S04]  /*00f0*/  LDC.64 R6, c[0x0][0x390] ;  /* 0x0000e400ff067b82 */ /* 0x000e280000000a00 */
[----:B------:R-:W3:Y:S01]  /*0100*/  LDG.E R5, desc[UR4][R4.64] ;  /* 0x0000000404057981 */ /* 0x000ee2000c1e1900 */
[----:B0-----:R-:W-:-:S04]  /*0110*/  IMAD.WIDE R6, R9, 0x4, R6 ;  /* 0x0000000409067825 */ /* 0x001fc800078e0206 */
[----:B---3--:R-:W-:-:S05]  /*0120*/  FADD R9, R2, R5 ;  /* 0x0000000502097221 */ /* 0x008fca0000000000 */
[----:B------:R-:W-:Y:S01]  /*0130*/  STG.E desc[UR4][R6.64], R9 ;  /* 0x0000000906007986 */ /* 0x000fe2000c101904 */
[----:B------:R-:W-:Y:S05]  /*0140*/  EXIT ;  /* 0x000000000000794d */ /* 0x000fea0003800000 */
.L_x_0:
[----:B------:R-:W-:-:S00]  /*0150*/  BRA `(.L_x_0) ;  /* 0xfffffffc00fc7947 */ /* 0x000fc0000383ffff */
[----:B------:R-:W-:-:S00]  /*0160*/  NOP ;  /* 0x0000000000007918 */ /* 0x000fc00000000000 */
        /* <DEDUP_REMOVED lines=9> */
.L_x_1:


//--------------------- .nv.shared.reserved.0     --------------------------
	.section	.nv.shared.reserved.0,"aw",@nobits
	.weak		__nv_reservedSMEM_offset_0_alias
	.size		__nv_reservedSMEM_offset_0_alias, 0, 64
	.other		__nv_reservedSMEM_offset_0_alias,@"STO_CUDA_RESERVED_SHARED STV_DEFAULT"
__nv_reservedSMEM_offset_0_alias:
	.zero		0
	.zero		64


//--------------------- .nv.constant0._Z10readoffsetPfS_S_ii --------------------------
	.section	.nv.constant0._Z10readoffsetPfS_S_ii,"a",@progbits
	.sectionflags	@""
	.align	4
.nv.constant0._Z10readoffsetPfS_S_ii:
	.zero		928


//--------------------- SYMBOLS --------------------------

	.type		.nv.reservedSmem.offset0,@object
	.size		.nv.reservedSmem.offset0,0x4
